//
// Generated by NVIDIA NVVM Compiler
//
// Compiler Build ID: CL-36424714
// Cuda compilation tools, release 13.0, V13.0.88
// Based on NVVM 20.0.0
//

.version 9.0
.target sm_100
.address_size 64

	// .globl	_Z18stop_condition_gpuPdS_iS_d
// _ZZ14gpu_var_sharedPdS_ddE12shared_block has been demoted

.visible .entry _Z18stop_condition_gpuPdS_iS_d(
	.param .u64 .ptr .align 1 _Z18stop_condition_gpuPdS_iS_d_param_0,
	.param .u64 .ptr .align 1 _Z18stop_condition_gpuPdS_iS_d_param_1,
	.param .u32 _Z18stop_condition_gpuPdS_iS_d_param_2,
	.param .u64 .ptr .align 1 _Z18stop_condition_gpuPdS_iS_d_param_3,
	.param .f64 _Z18stop_condition_gpuPdS_iS_d_param_4
)
{
	.reg .pred 	%p<2>;
	.reg .b32 	%r<5>;
	.reg .b64 	%rd<11>;
	.reg .b64 	%fd<6>;

	ld.param.u64 	%rd2, [_Z18stop_condition_gpuPdS_iS_d_param_0];
	ld.param.u64 	%rd3, [_Z18stop_condition_gpuPdS_iS_d_param_1];
	ld.param.u64 	%rd1, [_Z18stop_condition_gpuPdS_iS_d_param_3];
	ld.param.f64 	%fd1, [_Z18stop_condition_gpuPdS_iS_d_param_4];
	cvta.to.global.u64 	%rd4, %rd3;
	cvta.to.global.u64 	%rd5, %rd2;
	mov.u32 	%r1, %tid.x;
	mov.u32 	%r2, %ctaid.x;
	mov.u32 	%r3, %ntid.x;
	mad.lo.s32 	%r4, %r2, %r3, %r1;
	mul.wide.s32 	%rd6, %r4, 8;
	add.s64 	%rd7, %rd5, %rd6;
	ld.global.f64 	%fd2, [%rd7];
	add.s64 	%rd8, %rd4, %rd6;
	ld.global.f64 	%fd3, [%rd8];
	sub.f64 	%fd4, %fd2, %fd3;
	abs.f64 	%fd5, %fd4;
	setp.leu.f64 	%p1, %fd5, %fd1;
	@%p1 bra 	$L__BB0_2;
	cvta.to.global.u64 	%rd9, %rd1;
	mov.b64 	%rd10, 0;
	st.global.u64 	[%rd9], %rd10;
$L__BB0_2:
	ret;

}
	// .globl	_Z7gpu_varPdS_dd
.visible .entry _Z7gpu_varPdS_dd(
	.param .u64 .ptr .align 1 _Z7gpu_varPdS_dd_param_0,
	.param .u64 .ptr .align 1 _Z7gpu_varPdS_dd_param_1,
	.param .f64 _Z7gpu_varPdS_dd_param_2,
	.param .f64 _Z7gpu_varPdS_dd_param_3
)
{
	.reg .pred 	%p<4>;
	.reg .b32 	%r<6>;
	.reg .b64 	%rd<10>;
	.reg .b64 	%fd<12>;

	ld.param.u64 	%rd1, [_Z7gpu_varPdS_dd_param_0];
	ld.param.u64 	%rd2, [_Z7gpu_varPdS_dd_param_1];
	ld.param.f64 	%fd1, [_Z7gpu_varPdS_dd_param_2];
	ld.param.f64 	%fd2, [_Z7gpu_varPdS_dd_param_3];
	mov.u32 	%r2, %tid.x;
	mov.u32 	%r3, %ctaid.x;
	mov.u32 	%r4, %ntid.x;
	mad.lo.s32 	%r1, %r3, %r4, %r2;
	setp.lt.s32 	%p1, %r1, 1;
	cvt.rn.f64.s32 	%fd3, %r1;
	add.f64 	%fd4, %fd2, 0dBFF0000000000000;
	setp.leu.f64 	%p2, %fd4, %fd3;
	or.pred  	%p3, %p1, %p2;
	@%p3 bra 	$L__BB1_2;
	cvta.to.global.u64 	%rd3, %rd1;
	cvta.to.global.u64 	%rd4, %rd2;
	add.s32 	%r5, %r1, -1;
	mul.wide.u32 	%rd5, %r5, 8;
	add.s64 	%rd6, %rd3, %rd5;
	ld.global.f64 	%fd5, [%rd6];
	mul.wide.u32 	%rd7, %r1, 8;
	add.s64 	%rd8, %rd3, %rd7;
	ld.global.f64 	%fd6, [%rd8];
	add.f64 	%fd7, %fd6, %fd6;
	sub.f64 	%fd8, %fd5, %fd7;
	ld.global.f64 	%fd9, [%rd8+8];
	add.f64 	%fd10, %fd9, %fd8;
	fma.rn.f64 	%fd11, %fd1, %fd10, %fd6;
	add.s64 	%rd9, %rd4, %rd7;
	st.global.f64 	[%rd9], %fd11;
$L__BB1_2:
	ret;

}
	// .globl	_Z14gpu_var_sharedPdS_dd
.visible .entry _Z14gpu_var_sharedPdS_dd(
	.param .u64 .ptr .align 1 _Z14gpu_var_sharedPdS_dd_param_0,
	.param .u64 .ptr .align 1 _Z14gpu_var_sharedPdS_dd_param_1,
	.param .f64 _Z14gpu_var_sharedPdS_dd_param_2,
	.param .f64 _Z14gpu_var_sharedPdS_dd_param_3
)
{
	.reg .pred 	%p<4>;
	.reg .b32 	%r<8>;
	.reg .b64 	%rd<9>;
	.reg .b64 	%fd<15>;
	// demoted variable
	.shared .align 8 .b8 _ZZ14gpu_var_sharedPdS_ddE12shared_block[256];
	ld.param.u64 	%rd2, [_Z14gpu_var_sharedPdS_dd_param_0];
	ld.param.u64 	%rd1, [_Z14gpu_var_sharedPdS_dd_param_1];
	ld.param.f64 	%fd1, [_Z14gpu_var_sharedPdS_dd_param_2];
	ld.param.f64 	%fd2, [_Z14gpu_var_sharedPdS_dd_param_3];
	cvta.to.global.u64 	%rd3, %rd2;
	mov.u32 	%r3, %tid.x;
	mov.u32 	%r4, %ctaid.x;
	mov.u32 	%r5, %ntid.x;
	mad.lo.s32 	%r1, %r4, %r5, %r3;
	mul.wide.s32 	%rd4, %r1, 8;
	add.s64 	%rd5, %rd3, %rd4;
	ld.global.f64 	%fd3, [%rd5];
	shl.b32 	%r6, %r3, 3;
	mov.u32 	%r7, _ZZ14gpu_var_sharedPdS_ddE12shared_block;
	add.s32 	%r2, %r7, %r6;
	st.shared.f64 	[%r2+8], %fd3;
	ld.global.f64 	%fd4, [%rd5+-8];
	st.shared.f64 	[_ZZ14gpu_var_sharedPdS_ddE12shared_block], %fd4;
	ld.global.f64 	%fd5, [%rd5+8];
	st.shared.f64 	[_ZZ14gpu_var_sharedPdS_ddE12shared_block+248], %fd5;
	setp.lt.s32 	%p1, %r1, 1;
	cvt.rn.f64.s32 	%fd6, %r1;
	add.f64 	%fd7, %fd2, 0dBFF0000000000000;
	setp.leu.f64 	%p2, %fd7, %fd6;
	or.pred  	%p3, %p1, %p2;
	@%p3 bra 	$L__BB2_2;
	cvta.to.global.u64 	%rd6, %rd1;
	ld.shared.f64 	%fd8, [%r2];
	ld.shared.f64 	%fd9, [%r2+8];
	add.f64 	%fd10, %fd9, %fd9;
	sub.f64 	%fd11, %fd8, %fd10;
	ld.shared.f64 	%fd12, [%r2+16];
	add.f64 	%fd13, %fd12, %fd11;
	fma.rn.f64 	%fd14, %fd1, %fd13, %fd9;
	mul.wide.u32 	%rd7, %r1, 8;
	add.s64 	%rd8, %rd6, %rd7;
	st.global.f64 	[%rd8], %fd14;
$L__BB2_2:
	ret;

}


// ===== COMPILED SASS (sm_100) =====

	.target	sm_100

	.elftype	@"ET_EXEC"


//--------------------- .note.nv.tkinfo           --------------------------
	.section	.note.nv.tkinfo,"",@"SHT_NOTE"
	.sectionflags	@"SHF_NOTE_NV_TKINFO"
	.tkinfo
        /*0018*/ 	.word	0x00000002
        /*0030*/ 	.string	""
        /*0030*/ 	.string	"ptxas"
        /*0030*/ 	.string	"Cuda compilation tools, release 13.0, V13.0.88"
        /*0030*/ 	.string	"Build cuda_13.0.r13.0/compiler.36424714_0"
        /*0030*/ 	.string	"-arch sm_100 -m 64 "



//--------------------- .note.nv.cuinfo           --------------------------
	.section	.note.nv.cuinfo,"",@"SHT_NOTE"
	.sectionflags	@"SHF_NOTE_NV_CUINFO"
        /*0018*/ 	.short	0x0002
        /*001a*/ 	.short	0x0064
        /*001c*/ 	.short	0x0082
	.zero		2


//--------------------- .nv.info                  --------------------------
	.section	.nv.info,"",@"SHT_CUDA_INFO"
	.align	4


	//----- nvinfo : EIATTR_REGCOUNT
	.align		4
        /*0000*/ 	.byte	0x04, 0x2f
        /*0002*/ 	.short	(.L_1 - .L_0)
	.align		4
.L_0:
        /*0004*/ 	.word	index@(_Z18stop_condition_gpuPdS_iS_d)
        /*0008*/ 	.word	0x0000000a


	//----- nvinfo : EIATTR_FRAME_SIZE
	.align		4
.L_1:
        /*000c*/ 	.byte	0x04, 0x11
        /*000e*/ 	.short	(.L_3 - .L_2)
	.align		4
.L_2:
        /*0010*/ 	.word	index@(_Z18stop_condition_gpuPdS_iS_d)
        /*0014*/ 	.word	0x00000000


	//----- nvinfo : EIATTR_REGCOUNT
	.align		4
.L_3:
        /*0018*/ 	.byte	0x04, 0x2f
        /*001a*/ 	.short	(.L_5 - .L_4)
	.align		4
.L_4:
        /*001c*/ 	.word	index@(_Z7gpu_varPdS_dd)
        /*0020*/ 	.word	0x00000010


	//----- nvinfo : EIATTR_FRAME_SIZE
	.align		4
.L_5:
        /*0024*/ 	.byte	0x04, 0x11
        /*0026*/ 	.short	(.L_7 - .L_6)
	.align		4
.L_6:
        /*0028*/ 	.word	index@(_Z7gpu_varPdS_dd)
        /*002c*/ 	.word	0x00000000


	//----- nvinfo : EIATTR_REGCOUNT
	.align		4
.L_7:
        /*0030*/ 	.byte	0x04, 0x2f
        /*0032*/ 	.short	(.L_9 - .L_8)
	.align		4
.L_8:
        /*0034*/ 	.word	index@(_Z14gpu_var_sharedPdS_dd)
        /*0038*/ 	.word	0x00000011


	//----- nvinfo : EIATTR_FRAME_SIZE
	.align		4
.L_9:
        /*003c*/ 	.byte	0x04, 0x11
        /*003e*/ 	.short	(.L_11 - .L_10)
	.align		4
.L_10:
        /*0040*/ 	.word	index@(_Z14gpu_var_sharedPdS_dd)
        /*0044*/ 	.word	0x00000000


	//----- nvinfo : EIATTR_MIN_STACK_SIZE
	.align		4
.L_11:
        /*0048*/ 	.byte	0x04, 0x12
        /*004a*/ 	.short	(.L_13 - .L_12)
	.align		4
.L_12:
        /*004c*/ 	.word	index@(_Z14gpu_var_sharedPdS_dd)
        /*0050*/ 	.word	0x00000000


	//----- nvinfo : EIATTR_MIN_STACK_SIZE
	.align		4
.L_13:
        /*0054*/ 	.byte	0x04, 0x12
        /*0056*/ 	.short	(.L_15 - .L_14)
	.align		4
.L_14:
        /*0058*/ 	.word	index@(_Z7gpu_varPdS_dd)
        /*005c*/ 	.word	0x00000000


	//----- nvinfo : EIATTR_MIN_STACK_SIZE
	.align		4
.L_15:
        /*0060*/ 	.byte	0x04, 0x12
        /*0062*/ 	.short	(.L_17 - .L_16)
	.align		4
.L_16:
        /*0064*/ 	.word	index@(_Z18stop_condition_gpuPdS_iS_d)
        /*0068*/ 	.word	0x00000000
.L_17:


//--------------------- .nv.compat                --------------------------
	.section	.nv.compat,"",@"SHT_CUDA_COMPAT_INFO"
	.align	4
        /*0000*/ 	.byte	0x02, 0x09, 0x00, 0x00, 0x02, 0x02, 0x01, 0x00, 0x02, 0x05, 0x05, 0x00, 0x03, 0x07, 0x01, 0x01
        /*0010*/ 	.byte	0x02, 0x03, 0x00, 0x00, 0x02, 0x06, 0x01, 0x00, 0x04, 0x0b, 0x08, 0x00, 0x01, 0x00, 0x00, 0x00
        /*0020*/ 	.byte	0x00, 0x00, 0x00, 0x00


//--------------------- .nv.info._Z14gpu_var_sharedPdS_dd --------------------------
	.section	.nv.info._Z14gpu_var_sharedPdS_dd,"",@"SHT_CUDA_INFO"
	.sectionflags	@""
	.align	4


	//----- nvinfo : EIATTR_CUDA_API_VERSION
	.align		4
        /*0000*/ 	.byte	0x04, 0x37
        /*0002*/ 	.short	(.L_19 - .L_18)
.L_18:
        /*0004*/ 	.word	0x00000082


	//----- nvinfo : EIATTR_KPARAM_INFO
	.align		4
.L_19:
        /*0008*/ 	.byte	0x04, 0x17
        /*000a*/ 	.short	(.L_21 - .L_20)
.L_20:
        /*000c*/ 	.word	0x00000000
        /*0010*/ 	.short	0x0003
        /*0012*/ 	.short	0x0018
        /*0014*/ 	.byte	0x00, 0xf0, 0x21, 0x00


	//----- nvinfo : EIATTR_KPARAM_INFO
	.align		4
.L_21:
        /*0018*/ 	.byte	0x04, 0x17
        /*001a*/ 	.short	(.L_23 - .L_22)
.L_22:
        /*001c*/ 	.word	0x00000000
        /*0020*/ 	.short	0x0002
        /*0022*/ 	.short	0x0010
        /*0024*/ 	.byte	0x00, 0xf0, 0x21, 0x00


	//----- nvinfo : EIATTR_KPARAM_INFO
	.align		4
.L_23:
        /*0028*/ 	.byte	0x04, 0x17
        /*002a*/ 	.short	(.L_25 - .L_24)
.L_24:
        /*002c*/ 	.word	0x00000000
        /*0030*/ 	.short	0x0001
        /*0032*/ 	.short	0x0008
        /*0034*/ 	.byte	0x00, 0xf5, 0x21, 0x00


	//----- nvinfo : EIATTR_KPARAM_INFO
	.align		4
.L_25:
        /*0038*/ 	.byte	0x04, 0x17
        /*003a*/ 	.short	(.L_27 - .L_26)
.L_26:
        /*003c*/ 	.word	0x00000000
        /*0040*/ 	.short	0x0000
        /*0042*/ 	.short	0x0000
        /*0044*/ 	.byte	0x00, 0xf5, 0x21, 0x00


	//----- nvinfo : EIATTR_SPARSE_MMA_MASK
	.align		4
.L_27:
        /*0048*/ 	.byte	0x03, 0x50
        /*004a*/ 	.short	0x0000


	//----- nvinfo : EIATTR_MAXREG_COUNT
	.align		4
        /*004c*/ 	.byte	0x03, 0x1b
        /*004e*/ 	.short	0x00ff


	//----- nvinfo : EIATTR_MERCURY_ISA_VERSION
	.align		4
        /*0050*/ 	.byte	0x03, 0x5f
        /*0052*/ 	.short	0x0101


	//----- nvinfo : EIATTR_VRC_CTA_INIT_COUNT
	.align		4
        /*0054*/ 	.byte	0x02, 0x4a
	.zero		1
	.zero		1


	//----- nvinfo : EIATTR_EXIT_INSTR_OFFSETS
	.align		4
        /*0058*/ 	.byte	0x04, 0x1c
        /*005a*/ 	.short	(.L_29 - .L_28)


	//   ....[0]....
.L_28:
        /*005c*/ 	.word	0x00000170


	//   ....[1]....
        /*0060*/ 	.word	0x00000230


	//----- nvinfo : EIATTR_CBANK_PARAM_SIZE
	.align		4
.L_29:
        /*0064*/ 	.byte	0x03, 0x19
        /*0066*/ 	.short	0x0020


	//----- nvinfo : EIATTR_PARAM_CBANK
	.align		4
        /*0068*/ 	.byte	0x04, 0x0a
        /*006a*/ 	.short	(.L_31 - .L_30)
	.align		4
.L_30:
        /*006c*/ 	.word	index@(.nv.constant0._Z14gpu_var_sharedPdS_dd)
        /*0070*/ 	.short	0x0380
        /*0072*/ 	.short	0x0020


	//----- nvinfo : EIATTR_SW_WAR
	.align		4
.L_31:
        /*0074*/ 	.byte	0x04, 0x36
        /*0076*/ 	.short	(.L_33 - .L_32)
.L_32:
        /*0078*/ 	.word	0x00000008
.L_33:


//--------------------- .nv.info._Z7gpu_varPdS_dd --------------------------
	.section	.nv.info._Z7gpu_varPdS_dd,"",@"SHT_CUDA_INFO"
	.sectionflags	@""
	.align	4


	//----- nvinfo : EIATTR_CUDA_API_VERSION
	.align		4
        /*0000*/ 	.byte	0x04, 0x37
        /*0002*/ 	.short	(.L_35 - .L_34)
.L_34:
        /*0004*/ 	.word	0x00000082


	//----- nvinfo : EIATTR_KPARAM_INFO
	.align		4
.L_35:
        /*0008*/ 	.byte	0x04, 0x17
        /*000a*/ 	.short	(.L_37 - .L_36)
.L_36:
        /*000c*/ 	.word	0x00000000
        /*0010*/ 	.short	0x0003
        /*0012*/ 	.short	0x0018
        /*0014*/ 	.byte	0x00, 0xf0, 0x21, 0x00


	//----- nvinfo : EIATTR_KPARAM_INFO
	.align		4
.L_37:
        /*0018*/ 	.byte	0x04, 0x17
        /*001a*/ 	.short	(.L_39 - .L_38)
.L_38:
        /*001c*/ 	.word	0x00000000
        /*0020*/ 	.short	0x0002
        /*0022*/ 	.short	0x0010
        /*0024*/ 	.byte	0x00, 0xf0, 0x21, 0x00


	//----- nvinfo : EIATTR_KPARAM_INFO
	.align		4
.L_39:
        /*0028*/ 	.byte	0x04, 0x17
        /*002a*/ 	.short	(.L_41 - .L_40)
.L_40:
        /*002c*/ 	.word	0x00000000
        /*0030*/ 	.short	0x0001
        /*0032*/ 	.short	0x0008
        /*0034*/ 	.byte	0x00, 0xf5, 0x21, 0x00


	//----- nvinfo : EIATTR_KPARAM_INFO
	.align		4
.L_41:
        /*0038*/ 	.byte	0x04, 0x17
        /*003a*/ 	.short	(.L_43 - .L_42)
.L_42:
        /*003c*/ 	.word	0x00000000
        /*0040*/ 	.short	0x0000
        /*0042*/ 	.short	0x0000
        /*0044*/ 	.byte	0x00, 0xf5, 0x21, 0x00


	//----- nvinfo : EIATTR_SPARSE_MMA_MASK
	.align		4
.L_43:
        /*0048*/ 	.byte	0x03, 0x50
        /*004a*/ 	.short	0x0000


	//----- nvinfo : EIATTR_MAXREG_COUNT
	.align		4
        /*004c*/ 	.byte	0x03, 0x1b
        /*004e*/ 	.short	0x00ff


	//----- nvinfo : EIATTR_MERCURY_ISA_VERSION
	.align		4
        /*0050*/ 	.byte	0x03, 0x5f
        /*0052*/ 	.short	0x0101


	//----- nvinfo : EIATTR_VRC_CTA_INIT_COUNT
	.align		4
        /*0054*/ 	.byte	0x02, 0x4a
	.zero		1
	.zero		1


	//----- nvinfo : EIATTR_EXIT_INSTR_OFFSETS
	.align		4
        /*0058*/ 	.byte	0x04, 0x1c
        /*005a*/ 	.short	(.L_45 - .L_44)


	//   ....[0]....
.L_44:
        /*005c*/ 	.word	0x000000a0


	//   ....[1]....
        /*0060*/ 	.word	0x000001b0


	//----- nvinfo : EIATTR_CBANK_PARAM_SIZE
	.align		4
.L_45:
        /*0064*/ 	.byte	0x03, 0x19
        /*0066*/ 	.short	0x0020


	//----- nvinfo : EIATTR_PARAM_CBANK
	.align		4
        /*0068*/ 	.byte	0x04, 0x0a
        /*006a*/ 	.short	(.L_47 - .L_46)
	.align		4
.L_46:
        /*006c*/ 	.word	index@(.nv.constant0._Z7gpu_varPdS_dd)
        /*0070*/ 	.short	0x0380
        /*0072*/ 	.short	0x0020


	//----- nvinfo : EIATTR_SW_WAR
	.align		4
.L_47:
        /*0074*/ 	.byte	0x04, 0x36
        /*0076*/ 	.short	(.L_49 - .L_48)
.L_48:
        /*0078*/ 	.word	0x00000008
.L_49:


//--------------------- .nv.info._Z18stop_condition_gpuPdS_iS_d --------------------------
	.section	.nv.info._Z18stop_condition_gpuPdS_iS_d,"",@"SHT_CUDA_INFO"
	.sectionflags	@""
	.align	4


	//----- nvinfo : EIATTR_CUDA_API_VERSION
	.align		4
        /*0000*/ 	.byte	0x04, 0x37
        /*0002*/ 	.short	(.L_51 - .L_50)
.L_50:
        /*0004*/ 	.word	0x00000082


	//----- nvinfo : EIATTR_KPARAM_INFO
	.align		4
.L_51:
        /*0008*/ 	.byte	0x04, 0x17
        /*000a*/ 	.short	(.L_53 - .L_52)
.L_52:
        /*000c*/ 	.word	0x00000000
        /*0010*/ 	.short	0x0004
        /*0012*/ 	.short	0x0020
        /*0014*/ 	.byte	0x00, 0xf0, 0x21, 0x00


	//----- nvinfo : EIATTR_KPARAM_INFO
	.align		4
.L_53:
        /*0018*/ 	.byte	0x04, 0x17
        /*001a*/ 	.short	(.L_55 - .L_54)
.L_54:
        /*001c*/ 	.word	0x00000000
        /*0020*/ 	.short	0x0003
        /*0022*/ 	.short	0x0018
        /*0024*/ 	.byte	0x00, 0xf5, 0x21, 0x00


	//----- nvinfo : EIATTR_KPARAM_INFO
	.align		4
.L_55:
        /*0028*/ 	.byte	0x04, 0x17
        /*002a*/ 	.short	(.L_57 - .L_56)
.L_56:
        /*002c*/ 	.word	0x00000000
        /*0030*/ 	.short	0x0002
        /*0032*/ 	.short	0x0010
        /*0034*/ 	.byte	0x00, 0xf0, 0x11, 0x00


	//----- nvinfo : EIATTR_KPARAM_INFO
	.align		4
.L_57:
        /*0038*/ 	.byte	0x04, 0x17
        /*003a*/ 	.short	(.L_59 - .L_58)
.L_58:
        /*003c*/ 	.word	0x00000000
        /*0040*/ 	.short	0x0001
        /*0042*/ 	.short	0x0008
        /*0044*/ 	.byte	0x00, 0xf5, 0x21, 0x00


	//----- nvinfo : EIATTR_KPARAM_INFO
	.align		4
.L_59:
        /*0048*/ 	.byte	0x04, 0x17
        /*004a*/ 	.short	(.L_61 - .L_60)
.L_60:
        /*004c*/ 	.word	0x00000000
        /*0050*/ 	.short	0x0000
        /*0052*/ 	.short	0x0000
        /*0054*/ 	.byte	0x00, 0xf5, 0x21, 0x00


	//----- nvinfo : EIATTR_SPARSE_MMA_MASK
	.align		4
.L_61:
        /*0058*/ 	.byte	0x03, 0x50
        /*005a*/ 	.short	0x0000


	//----- nvinfo : EIATTR_MAXREG_COUNT
	.align		4
        /*005c*/ 	.byte	0x03, 0x1b
        /*005e*/ 	.short	0x00ff


	//----- nvinfo : EIATTR_MERCURY_ISA_VERSION
	.align		4
        /*0060*/ 	.byte	0x03, 0x5f
        /*0062*/ 	.short	0x0101


	//----- nvinfo : EIATTR_VRC_CTA_INIT_COUNT
	.align		4
        /*0064*/ 	.byte	0x02, 0x4a
	.zero		1
	.zero		1


	//----- nvinfo : EIATTR_EXIT_INSTR_OFFSETS
	.align		4
        /*0068*/ 	.byte	0x04, 0x1c
        /*006a*/ 	.short	(.L_63 - .L_62)


	//   ....[0]....
.L_62:
        /*006c*/ 	.word	0x000000f0


	//   ....[1]....
        /*0070*/ 	.word	0x00000120


	//----- nvinfo : EIATTR_CBANK_PARAM_SIZE
	.align		4
.L_63:
        /*0074*/ 	.byte	0x03, 0x19
        /*0076*/ 	.short	0x0028


	//----- nvinfo : EIATTR_PARAM_CBANK
	.align		4
        /*0078*/ 	.byte	0x04, 0x0a
        /*007a*/ 	.short	(.L_65 - .L_64)
	.align		4
.L_64:
        /*007c*/ 	.word	index@(.nv.constant0._Z18stop_condition_gpuPdS_iS_d)
        /*0080*/ 	.short	0x0380
        /*0082*/ 	.short	0x0028


	//----- nvinfo : EIATTR_SW_WAR
	.align		4
.L_65:
        /*0084*/ 	.byte	0x04, 0x36
        /*0086*/ 	.short	(.L_67 - .L_66)
.L_66:
        /*0088*/ 	.word	0x00000008
.L_67:


//--------------------- .nv.callgraph             --------------------------
	.section	.nv.callgraph,"",@"SHT_CUDA_CALLGRAPH"
	.align	4
	.sectionentsize	8
	.align		4
        /*0000*/ 	.word	0x00000000
	.align		4
        /*0004*/ 	.word	0xffffffff
	.align		4
        /*0008*/ 	.word	0x00000000
	.align		4
        /*000c*/ 	.word	0xfffffffe
	.align		4
        /*0010*/ 	.word	0x00000000
	.align		4
        /*0014*/ 	.word	0xfffffffd
	.align		4
        /*0018*/ 	.word	0x00000000
	.align		4
        /*001c*/ 	.word	0xfffffffc


//--------------------- .text._Z14gpu_var_sharedPdS_dd --------------------------
	.section	.text._Z14gpu_var_sharedPdS_dd,"ax",@progbits
	.align	128
        .global         _Z14gpu_var_sharedPdS_dd
        .type           _Z14gpu_var_sharedPdS_dd,@function
        .size           _Z14gpu_var_sharedPdS_dd,(.L_x_3 - _Z14gpu_var_sharedPdS_dd)
        .other          _Z14gpu_var_sharedPdS_dd,@"STO_CUDA_ENTRY STV_DEFAULT"
_Z14gpu_var_sharedPdS_dd:
.text._Z14gpu_var_sharedPdS_dd:
[----:B------:R-:W-:Y:S01]  /*0000*/  LDC R1, c[0x0][0x37c] ;  /* 0x0000df00ff017b82 */ /* 0x000fe20000000800 */
[----:B------:R-:W0:Y:S07]  /*0010*/  S2R R14, SR_TID.X ;  /* 0x00000000000e7919 */ /* 0x000e2e0000002100 */
[----:B------:R-:W0:Y:S01]  /*0020*/  S2UR UR4, SR_CTAID.X ;  /* 0x00000000000479c3 */ /* 0x000e220000002500 */
[----:B------:R-:W1:Y:S07]  /*0030*/  LDCU.64 UR6, c[0x0][0x358] ;  /* 0x00006b00ff0677ac */ /* 0x000e6e0008000a00 */
[----:B------:R-:W0:Y:S08]  /*0040*/  LDC R5, c[0x0][0x360] ;  /* 0x0000d800ff057b82 */ /* 0x000e300000000800 */
[----:B------:R-:W2:Y:S08]  /*0050*/  LDC.64 R2, c[0x0][0x380] ;  /* 0x0000e000ff027b82 */ /* 0x000eb00000000a00 */
[----:B------:R-:W3:Y:S01]  /*0060*/  LDC.64 R12, c[0x0][0x398] ;  /* 0x0000e600ff0c7b82 */ /* 0x000ee20000000a00 */
[----:B0-----:R-:W-:-:S04]  /*0070*/  IMAD R0, R5, UR4, R14 ;  /* 0x0000000405007c24 */ /* 0x001fc8000f8e020e */
[----:B--2---:R-:W-:-:S05]  /*0080*/  IMAD.WIDE R2, R0, 0x8, R2 ;  /* 0x0000000800027825 */ /* 0x004fca00078e0202 */
[----:B-1----:R-:W2:Y:S04]  /*0090*/  LDG.E.64 R4, desc[UR6][R2.64] ;  /* 0x0000000602047981 */ /* 0x002ea8000c1e1b00 */
[----:B------:R-:W4:Y:S04]  /*00a0*/  LDG.E.64 R6, desc[UR6][R2.64+-0x8] ;  /* 0xfffff80602067981 */ /* 0x000f28000c1e1b00 */
[----:B------:R-:W5:Y:S01]  /*00b0*/  LDG.E.64 R8, desc[UR6][R2.64+0x8] ;  /* 0x0000080602087981 */ /* 0x000f62000c1e1b00 */
[----:B------:R-:W0:Y:S01]  /*00c0*/  S2UR UR5, SR_CgaCtaId ;  /* 0x00000000000579c3 */ /* 0x000e220000008800 */
[----:B------:R-:W1:Y:S01]  /*00d0*/  I2F.F64 R10, R0 ;  /* 0x00000000000a7312 */ /* 0x000e620000201c00 */
[----:B---3--:R-:W-:Y:S01]  /*00e0*/  DADD R12, R12, -1 ;  /* 0xbff000000c0c7429 */ /* 0x008fe20000000000 */
[----:B------:R-:W-:-:S07]  /*00f0*/  UMOV UR4, 0x400 ;  /* 0x0000040000047882 */ /* 0x000fce0000000000 */
[----:B-1----:R-:W-:-:S06]  /*0100*/  DSETP.GT.AND P0, PT, R12, R10, PT ;  /* 0x0000000a0c00722a */ /* 0x002fcc0003f04000 */
[----:B------:R-:W-:Y:S01]  /*0110*/  ISETP.LT.OR P0, PT, R0, 0x1, !P0 ;  /* 0x000000010000780c */ /* 0x000fe20004701670 */
[----:B0-----:R-:W-:-:S06]  /*0120*/  ULEA UR4, UR5, UR4, 0x18 ;  /* 0x0000000405047291 */ /* 0x001fcc000f8ec0ff */
[----:B------:R-:W-:-:S05]  /*0130*/  LEA R13, R14, UR4, 0x3 ;  /* 0x000000040e0d7c11 */ /* 0x000fca000f8e18ff */
[----:B--2---:R0:W-:Y:S04]  /*0140*/  STS.64 [R13+0x8], R4 ;  /* 0x000008040d007388 */ /* 0x0041e80000000a00 */
[----:B----4-:R0:W-:Y:S04]  /*0150*/  STS.64 [UR4], R6 ;  /* 0x00000006ff007988 */ /* 0x0101e80008000a04 */
[----:B-----5:R0:W-:Y:S01]  /*0160*/  STS.64 [UR4+0xf8], R8 ;  /* 0x0000f808ff007988 */ /* 0x0201e20008000a04 */
[----:B------:R-:W-:Y:S05]  /*0170*/  @P0 EXIT ;  /* 0x000000000000094d */ /* 0x000fea0003800000 */
[----:B0-----:R-:W0:Y:S01]  /*0180*/  LDS.64 R4, [R13+0x8] ;  /* 0x000008000d047984 */ /* 0x001e220000000a00 */
[----:B------:R-:W1:Y:S01]  /*0190*/  LDC.64 R10, c[0x0][0x388] ;  /* 0x0000e200ff0a7b82 */ /* 0x000e620000000a00 */
[----:B------:R-:W2:Y:S02]  /*01a0*/  LDCU.64 UR4, c[0x0][0x390] ;  /* 0x00007200ff0477ac */ /* 0x000ea40008000a00 */
[----:B------:R-:W3:Y:S04]  /*01b0*/  LDS.64 R2, [R13] ;  /* 0x000000000d027984 */ /* 0x000ee80000000a00 */
[----:B------:R-:W4:Y:S01]  /*01c0*/  LDS.64 R8, [R13+0x10] ;  /* 0x000010000d087984 */ /* 0x000f220000000a00 */
[----:B0-----:R-:W-:-:S08]  /*01d0*/  DADD R6, R4, R4 ;  /* 0x0000000004067229 */ /* 0x001fd00000000004 */
[----:B---3--:R-:W-:-:S08]  /*01e0*/  DADD R2, R2, -R6 ;  /* 0x0000000002027229 */ /* 0x008fd00000000806 */
[----:B----4-:R-:W-:-:S08]  /*01f0*/  DADD R2, R2, R8 ;  /* 0x0000000002027229 */ /* 0x010fd00000000008 */
[----:B--2---:R-:W-:Y:S01]  /*0200*/  DFMA R2, R2, UR4, R4 ;  /* 0x0000000402027c2b */ /* 0x004fe20008000004 */
[----:B-1----:R-:W-:-:S06]  /*0210*/  IMAD.WIDE.U32 R4, R0, 0x8, R10 ;  /* 0x0000000800047825 */ /* 0x002fcc00078e000a */
[----:B------:R-:W-:Y:S01]  /*0220*/  STG.E.64 desc[UR6][R4.64], R2 ;  /* 0x0000000204007986 */ /* 0x000fe2000c101b06 */
[----:B------:R-:W-:Y:S05]  /*0230*/  EXIT ;  /* 0x000000000000794d */ /* 0x000fea0003800000 */
.L_x_0:
[----:B------:R-:W-:-:S00]  /*0240*/  BRA `(.L_x_0) ;  /* 0xfffffffc00fc7947 */ /* 0x000fc0000383ffff */
[----:B------:R-:W-:-:S00]  /*0250*/  NOP ;  /* 0x0000000000007918 */ /* 0x000fc00000000000 */
        /* <DEDUP_REMOVED lines=10> */
.L_x_3:


//--------------------- .text._Z7gpu_varPdS_dd    --------------------------
	.section	.text._Z7gpu_varPdS_dd,"ax",@progbits
	.align	128
        .global         _Z7gpu_varPdS_dd
        .type           _Z7gpu_varPdS_dd,@function
        .size           _Z7gpu_varPdS_dd,(.L_x_4 - _Z7gpu_varPdS_dd)
        .other          _Z7gpu_varPdS_dd,@"STO_CUDA_ENTRY STV_DEFAULT"
_Z7gpu_varPdS_dd:
.text._Z7gpu_varPdS_dd:
[----:B------:R-:W-:Y:S01]  /*0000*/  LDC R1, c[0x0][0x37c] ;  /* 0x0000df00ff017b82 */ /* 0x000fe20000000800 */
[----:B------:R-:W0:Y:S07]  /*0010*/  S2R R0, SR_TID.X ;  /* 0x0000000000007919 */ /* 0x000e2e0000002100 */
[----:B------:R-:W0:Y:S08]  /*0020*/  S2UR UR4, SR_CTAID.X ;  /* 0x00000000000479c3 */ /* 0x000e300000002500 */
[----:B------:R-:W0:Y:S08]  /*0030*/  LDC R3, c[0x0][0x360] ;  /* 0x0000d800ff037b82 */ /* 0x000e300000000800 */
[----:B------:R-:W1:Y:S01]  /*0040*/  LDC.64 R4, c[0x0][0x398] ;  /* 0x0000e600ff047b82 */ /* 0x000e620000000a00 */
[----:B0-----:R-:W-:-:S04]  /*0050*/  IMAD R0, R3, UR4, R0 ;  /* 0x0000000403007c24 */ /* 0x001fc8000f8e0200 */
[----:B------:R-:W0:Y:S01]  /*0060*/  I2F.F64 R2, R0 ;  /* 0x0000000000027312 */ /* 0x000e220000201c00 */
[----:B-1----:R-:W-:-:S08]  /*0070*/  DADD R4, R4, -1 ;  /* 0xbff0000004047429 */ /* 0x002fd00000000000 */
[----:B0-----:R-:W-:-:S06]  /*0080*/  DSETP.GT.AND P0, PT, R4, R2, PT ;  /* 0x000000020400722a */ /* 0x001fcc0003f04000 */
[----:B------:R-:W-:-:S13]  /*0090*/  ISETP.LT.OR P0, PT, R0, 0x1, !P0 ;  /* 0x000000010000780c */ /* 0x000fda0004701670 */
[----:B------:R-:W-:Y:S05]  /*00a0*/  @P0 EXIT ;  /* 0x000000000000094d */ /* 0x000fea0003800000 */
[----:B------:R-:W0:Y:S01]  /*00b0*/  LDC.64 R2, c[0x0][0x380] ;  /* 0x0000e000ff027b82 */ /* 0x000e220000000a00 */
[----:B------:R-:W1:Y:S01]  /*00c0*/  LDCU.64 UR4, c[0x0][0x358] ;  /* 0x00006b00ff0477ac */ /* 0x000e620008000a00 */
[C---:B------:R-:W-:Y:S01]  /*00d0*/  IADD3 R9, PT, PT, R0.reuse, -0x1, RZ ;  /* 0xffffffff00097810 */ /* 0x040fe20007ffe0ff */
[----:B------:R-:W2:Y:S05]  /*00e0*/  LDCU.64 UR6, c[0x0][0x390] ;  /* 0x00007200ff0677ac */ /* 0x000eaa0008000a00 */
[----:B------:R-:W3:Y:S01]  /*00f0*/  LDC.64 R12, c[0x0][0x388] ;  /* 0x0000e200ff0c7b82 */ /* 0x000ee20000000a00 */
[----:B0-----:R-:W-:-:S05]  /*0100*/  IMAD.WIDE.U32 R4, R0, 0x8, R2 ;  /* 0x0000000800047825 */ /* 0x001fca00078e0002 */
[----:B-1----:R-:W4:Y:S01]  /*0110*/  LDG.E.64 R6, desc[UR4][R4.64] ;  /* 0x0000000404067981 */ /* 0x002f22000c1e1b00 */
[----:B------:R-:W-:-:S03]  /*0120*/  IMAD.WIDE.U32 R2, R9, 0x8, R2 ;  /* 0x0000000809027825 */ /* 0x000fc600078e0002 */
[----:B------:R-:W5:Y:S04]  /*0130*/  LDG.E.64 R10, desc[UR4][R4.64+0x8] ;  /* 0x00000804040a7981 */ /* 0x000f68000c1e1b00 */
[----:B------:R-:W2:Y:S01]  /*0140*/  LDG.E.64 R2, desc[UR4][R2.64] ;  /* 0x0000000402027981 */ /* 0x000ea2000c1e1b00 */
[----:B----4-:R-:W-:-:S08]  /*0150*/  DADD R8, R6, R6 ;  /* 0x0000000006087229 */ /* 0x010fd00000000006 */
[----:B--2---:R-:W-:-:S08]  /*0160*/  DADD R8, R2, -R8 ;  /* 0x0000000002087229 */ /* 0x004fd00000000808 */
[----:B-----5:R-:W-:-:S08]  /*0170*/  DADD R8, R8, R10 ;  /* 0x0000000008087229 */ /* 0x020fd0000000000a */
[----:B------:R-:W-:Y:S01]  /*0180*/  DFMA R8, R8, UR6, R6 ;  /* 0x0000000608087c2b */ /* 0x000fe20008000006 */
[----:B---3--:R-:W-:-:S06]  /*0190*/  IMAD.WIDE.U32 R6, R0, 0x8, R12 ;  /* 0x0000000800067825 */ /* 0x008fcc00078e000c */
[----:B------:R-:W-:Y:S01]  /*01a0*/  STG.E.64 desc[UR4][R6.64], R8 ;  /* 0x0000000806007986 */ /* 0x000fe2000c101b04 */
[----:B------:R-:W-:Y:S05]  /*01b0*/  EXIT ;  /* 0x000000000000794d */ /* 0x000fea0003800000 */
.L_x_1:
        /* <DEDUP_REMOVED lines=12> */
.L_x_4:


//--------------------- .text._Z18stop_condition_gpuPdS_iS_d --------------------------
	.section	.text._Z18stop_condition_gpuPdS_iS_d,"ax",@progbits
	.align	128
        .global         _Z18stop_condition_gpuPdS_iS_d
        .type           _Z18stop_condition_gpuPdS_iS_d,@function
        .size           _Z18stop_condition_gpuPdS_iS_d,(.L_x_5 - _Z18stop_condition_gpuPdS_iS_d)
        .other          _Z18stop_condition_gpuPdS_iS_d,@"STO_CUDA_ENTRY STV_DEFAULT"
_Z18stop_condition_gpuPdS_iS_d:
.text._Z18stop_condition_gpuPdS_iS_d:
[----:B------:R-:W-:Y:S01]  /*0000*/  LDC R1, c[0x0][0x37c] ;  /* 0x0000df00ff017b82 */ /* 0x000fe20000000800 */
[----:B------:R-:W0:Y:S07]  /*0010*/  S2R R7, SR_TID.X ;  /* 0x0000000000077919 */ /* 0x000e2e0000002100 */
[----:B------:R-:W0:Y:S01]  /*0020*/  S2UR UR6, SR_CTAID.X ;  /* 0x00000000000679c3 */ /* 0x000e220000002500 */
[----:B------:R-:W1:Y:S07]  /*0030*/  LDCU.64 UR4, c[0x0][0x358] ;  /* 0x00006b00ff0477ac */ /* 0x000e6e0008000a00 */
[----:B------:R-:W0:Y:S08]  /*0040*/  LDC R0, c[0x0][0x360] ;  /* 0x0000d800ff007b82 */ /* 0x000e300000000800 */
[----:B------:R-:W2:Y:S08]  /*0050*/  LDC.64 R2, c[0x0][0x380] ;  /* 0x0000e000ff027b82 */ /* 0x000eb00000000a00 */
[----:B------:R-:W3:Y:S01]  /*0060*/  LDC.64 R4, c[0x0][0x388] ;  /* 0x0000e200ff047b82 */ /* 0x000ee20000000a00 */
[----:B0-----:R-:W-:Y:S01]  /*0070*/  IMAD R7, R0, UR6, R7 ;  /* 0x0000000600077c24 */ /* 0x001fe2000f8e0207 */
[----:B------:R-:W0:Y:S03]  /*0080*/  LDCU.64 UR6, c[0x0][0x3a0] ;  /* 0x00007400ff0677ac */ /* 0x000e260008000a00 */
[----:B--2---:R-:W-:-:S06]  /*0090*/  IMAD.WIDE R2, R7, 0x8, R2 ;  /* 0x0000000807027825 */ /* 0x004fcc00078e0202 */
[----:B-1----:R-:W2:Y:S01]  /*00a0*/  LDG.E.64 R2, desc[UR4][R2.64] ;  /* 0x0000000402027981 */ /* 0x002ea2000c1e1b00 */
[----:B---3--:R-:W-:-:S06]  /*00b0*/  IMAD.WIDE R4, R7, 0x8, R4 ;  /* 0x0000000807047825 */ /* 0x008fcc00078e0204 */
[----:B------:R-:W2:Y:S02]  /*00c0*/  LDG.E.64 R4, desc[UR4][R4.64] ;  /* 0x0000000404047981 */ /* 0x000ea4000c1e1b00 */
[----:B--2---:R-:W-:-:S08]  /*00d0*/  DADD R6, R2, -R4 ;  /* 0x0000000002067229 */ /* 0x004fd00000000804 */
[----:B0-----:R-:W-:-:S14]  /*00e0*/  DSETP.GT.AND P0, PT, |R6|, UR6, PT ;  /* 0x0000000606007e2a */ /* 0x001fdc000bf04200 */
[----:B------:R-:W-:Y:S05]  /*00f0*/  @!P0 EXIT ;  /* 0x000000000000894d */ /* 0x000fea0003800000 */
[----:B------:R-:W0:Y:S02]  /*0100*/  LDC.64 R2, c[0x0][0x398] ;  /* 0x0000e600ff027b82 */ /* 0x000e240000000a00 */
[----:B0-----:R-:W-:Y:S01]  /*0110*/  STG.E.64 desc[UR4][R2.64], RZ ;  /* 0x000000ff02007986 */ /* 0x001fe2000c101b04 */
[----:B------:R-:W-:Y:S05]  /*0120*/  EXIT ;  /* 0x000000000000794d */ /* 0x000fea0003800000 */
.L_x_2:
        /* <DEDUP_REMOVED lines=13> */
.L_x_5:


//--------------------- .nv.shared._Z14gpu_var_sharedPdS_dd --------------------------
	.section	.nv.shared._Z14gpu_var_sharedPdS_dd,"aw",@nobits
	.sectionflags	@""
	.align	8
.nv.shared._Z14gpu_var_sharedPdS_dd:
	.zero		1280


//--------------------- .nv.shared.reserved.0     --------------------------
	.section	.nv.shared.reserved.0,"aw",@nobits
	.weak		__nv_reservedSMEM_offset_0_alias
	.size		__nv_reservedSMEM_offset_0_alias, 0, 64
	.other		__nv_reservedSMEM_offset_0_alias,@"STO_CUDA_RESERVED_SHARED STV_DEFAULT"
__nv_reservedSMEM_offset_0_alias:
	.zero		0
	.zero		64


//--------------------- .nv.constant0._Z14gpu_var_sharedPdS_dd --------------------------
	.section	.nv.constant0._Z14gpu_var_sharedPdS_dd,"a",@progbits
	.sectionflags	@""
	.align	4
.nv.constant0._Z14gpu_var_sharedPdS_dd:
	.zero		928


//--------------------- .nv.constant0._Z7gpu_varPdS_dd --------------------------
	.section	.nv.constant0._Z7gpu_varPdS_dd,"a",@progbits
	.sectionflags	@""
	.align	4
.nv.constant0._Z7gpu_varPdS_dd:
	.zero		928


//--------------------- .nv.constant0._Z18stop_condition_gpuPdS_iS_d --------------------------
	.section	.nv.constant0._Z18stop_condition_gpuPdS_iS_d,"a",@progbits
	.sectionflags	@""
	.align	4
.nv.constant0._Z18stop_condition_gpuPdS_iS_d:
	.zero		936


//--------------------- SYMBOLS --------------------------

	.type		.nv.reservedSmem.offset0,@object
	.size		.nv.reservedSmem.offset0,0x4
	.type		.nv.reservedSmem.cap,@object
	.size		.nv.reservedSmem.cap,0x4
